//
// Generated by NVIDIA NVVM Compiler
//
// Compiler Build ID: CL-36424714
// Cuda compilation tools, release 13.0, V13.0.88
// Based on NVVM 20.0.0
//

.version 9.0
.target sm_100
.address_size 64

	// .globl	_Z5gpuMMPiS_S_iii
// _ZZ10gpuBlockMMPiS_S_iE5tileA has been demoted
// _ZZ10gpuBlockMMPiS_S_iE5tileB has been demoted

.visible .entry _Z5gpuMMPiS_S_iii(
	.param .u64 .ptr .align 1 _Z5gpuMMPiS_S_iii_param_0,
	.param .u64 .ptr .align 1 _Z5gpuMMPiS_S_iii_param_1,
	.param .u64 .ptr .align 1 _Z5gpuMMPiS_S_iii_param_2,
	.param .u32 _Z5gpuMMPiS_S_iii_param_3,
	.param .u32 _Z5gpuMMPiS_S_iii_param_4,
	.param .u32 _Z5gpuMMPiS_S_iii_param_5
)
{
	.reg .pred 	%p<13>;
	.reg .b32 	%r<109>;
	.reg .b64 	%rd<53>;

	ld.param.u64 	%rd7, [_Z5gpuMMPiS_S_iii_param_0];
	ld.param.u64 	%rd8, [_Z5gpuMMPiS_S_iii_param_1];
	ld.param.u64 	%rd6, [_Z5gpuMMPiS_S_iii_param_2];
	ld.param.u32 	%r32, [_Z5gpuMMPiS_S_iii_param_3];
	ld.param.u32 	%r30, [_Z5gpuMMPiS_S_iii_param_4];
	ld.param.u32 	%r31, [_Z5gpuMMPiS_S_iii_param_5];
	cvta.to.global.u64 	%rd1, %rd8;
	cvta.to.global.u64 	%rd2, %rd7;
	mov.u32 	%r34, %ctaid.y;
	mov.u32 	%r35, %ntid.y;
	mov.u32 	%r36, %tid.y;
	mad.lo.s32 	%r37, %r34, %r35, %r36;
	mov.u32 	%r38, %ctaid.x;
	mov.u32 	%r39, %ntid.x;
	mov.u32 	%r40, %tid.x;
	mad.lo.s32 	%r2, %r38, %r39, %r40;
	setp.ge.s32 	%p1, %r2, %r31;
	setp.ge.s32 	%p2, %r37, %r32;
	or.pred  	%p3, %p1, %p2;
	@%p3 bra 	$L__BB0_14;
	setp.lt.s32 	%p4, %r30, 1;
	mov.b32 	%r108, 0;
	@%p4 bra 	$L__BB0_13;
	mul.lo.s32 	%r3, %r30, %r37;
	and.b32  	%r4, %r30, 7;
	setp.lt.u32 	%p5, %r30, 8;
	mov.b32 	%r103, 0;
	mov.u32 	%r108, %r103;
	@%p5 bra 	$L__BB0_5;
	and.b32  	%r103, %r30, 2147483640;
	neg.s32 	%r97, %r103;
	shl.b32 	%r7, %r31, 3;
	mul.wide.u32 	%rd9, %r3, 4;
	add.s64 	%rd10, %rd9, %rd2;
	add.s64 	%rd52, %rd10, 16;
	mov.b32 	%r108, 0;
	mul.wide.s32 	%rd13, %r31, 4;
	mov.u32 	%r96, %r2;
$L__BB0_4:
	.pragma "nounroll";
	ld.global.u32 	%r45, [%rd52+-16];
	mul.wide.s32 	%rd11, %r96, 4;
	add.s64 	%rd12, %rd1, %rd11;
	ld.global.u32 	%r46, [%rd12];
	mad.lo.s32 	%r47, %r46, %r45, %r108;
	ld.global.u32 	%r48, [%rd52+-12];
	add.s64 	%rd14, %rd12, %rd13;
	ld.global.u32 	%r49, [%rd14];
	mad.lo.s32 	%r50, %r49, %r48, %r47;
	ld.global.u32 	%r51, [%rd52+-8];
	add.s64 	%rd15, %rd14, %rd13;
	ld.global.u32 	%r52, [%rd15];
	mad.lo.s32 	%r53, %r52, %r51, %r50;
	ld.global.u32 	%r54, [%rd52+-4];
	add.s64 	%rd16, %rd15, %rd13;
	ld.global.u32 	%r55, [%rd16];
	mad.lo.s32 	%r56, %r55, %r54, %r53;
	ld.global.u32 	%r57, [%rd52];
	add.s64 	%rd17, %rd16, %rd13;
	ld.global.u32 	%r58, [%rd17];
	mad.lo.s32 	%r59, %r58, %r57, %r56;
	ld.global.u32 	%r60, [%rd52+4];
	add.s64 	%rd18, %rd17, %rd13;
	ld.global.u32 	%r61, [%rd18];
	mad.lo.s32 	%r62, %r61, %r60, %r59;
	ld.global.u32 	%r63, [%rd52+8];
	add.s64 	%rd19, %rd18, %rd13;
	ld.global.u32 	%r64, [%rd19];
	mad.lo.s32 	%r65, %r64, %r63, %r62;
	ld.global.u32 	%r66, [%rd52+12];
	add.s64 	%rd20, %rd19, %rd13;
	ld.global.u32 	%r67, [%rd20];
	mad.lo.s32 	%r108, %r67, %r66, %r65;
	add.s32 	%r97, %r97, 8;
	add.s32 	%r96, %r96, %r7;
	add.s64 	%rd52, %rd52, 32;
	setp.ne.s32 	%p6, %r97, 0;
	@%p6 bra 	$L__BB0_4;
$L__BB0_5:
	setp.eq.s32 	%p7, %r4, 0;
	@%p7 bra 	$L__BB0_13;
	and.b32  	%r17, %r30, 3;
	setp.lt.u32 	%p8, %r4, 4;
	@%p8 bra 	$L__BB0_8;
	add.s32 	%r69, %r103, %r3;
	mul.wide.u32 	%rd21, %r69, 4;
	add.s64 	%rd22, %rd2, %rd21;
	ld.global.u32 	%r70, [%rd22];
	mad.lo.s32 	%r71, %r103, %r31, %r2;
	mul.wide.s32 	%rd23, %r71, 4;
	add.s64 	%rd24, %rd1, %rd23;
	ld.global.u32 	%r72, [%rd24];
	mad.lo.s32 	%r73, %r72, %r70, %r108;
	cvt.u64.u32 	%rd25, %r3;
	cvt.u64.u32 	%rd26, %r103;
	add.s64 	%rd27, %rd26, %rd25;
	shl.b64 	%rd28, %rd27, 2;
	add.s64 	%rd29, %rd2, %rd28;
	ld.global.u32 	%r74, [%rd29+4];
	mul.wide.s32 	%rd30, %r31, 4;
	add.s64 	%rd31, %rd24, %rd30;
	ld.global.u32 	%r75, [%rd31];
	mad.lo.s32 	%r76, %r75, %r74, %r73;
	ld.global.u32 	%r77, [%rd29+8];
	add.s64 	%rd32, %rd31, %rd30;
	ld.global.u32 	%r78, [%rd32];
	mad.lo.s32 	%r79, %r78, %r77, %r76;
	ld.global.u32 	%r80, [%rd29+12];
	add.s64 	%rd33, %rd32, %rd30;
	ld.global.u32 	%r81, [%rd33];
	mad.lo.s32 	%r108, %r81, %r80, %r79;
	add.s32 	%r103, %r103, 4;
$L__BB0_8:
	setp.eq.s32 	%p9, %r17, 0;
	@%p9 bra 	$L__BB0_13;
	setp.eq.s32 	%p10, %r17, 1;
	@%p10 bra 	$L__BB0_11;
	add.s32 	%r83, %r103, %r3;
	mul.wide.u32 	%rd34, %r83, 4;
	add.s64 	%rd35, %rd2, %rd34;
	ld.global.u32 	%r84, [%rd35];
	mad.lo.s32 	%r85, %r103, %r31, %r2;
	mul.wide.s32 	%rd36, %r85, 4;
	add.s64 	%rd37, %rd1, %rd36;
	ld.global.u32 	%r86, [%rd37];
	mad.lo.s32 	%r87, %r86, %r84, %r108;
	cvt.u64.u32 	%rd38, %r3;
	cvt.u64.u32 	%rd39, %r103;
	add.s64 	%rd40, %rd39, %rd38;
	shl.b64 	%rd41, %rd40, 2;
	add.s64 	%rd42, %rd2, %rd41;
	ld.global.u32 	%r88, [%rd42+4];
	mul.wide.s32 	%rd43, %r31, 4;
	add.s64 	%rd44, %rd37, %rd43;
	ld.global.u32 	%r89, [%rd44];
	mad.lo.s32 	%r108, %r89, %r88, %r87;
	add.s32 	%r103, %r103, 2;
$L__BB0_11:
	and.b32  	%r90, %r30, 1;
	setp.eq.b32 	%p11, %r90, 1;
	not.pred 	%p12, %p11;
	@%p12 bra 	$L__BB0_13;
	add.s32 	%r91, %r103, %r3;
	mul.wide.u32 	%rd45, %r91, 4;
	add.s64 	%rd46, %rd2, %rd45;
	ld.global.u32 	%r92, [%rd46];
	mad.lo.s32 	%r93, %r103, %r31, %r2;
	mul.wide.s32 	%rd47, %r93, 4;
	add.s64 	%rd48, %rd1, %rd47;
	ld.global.u32 	%r94, [%rd48];
	mad.lo.s32 	%r108, %r94, %r92, %r108;
$L__BB0_13:
	mad.lo.s32 	%r95, %r31, %r37, %r2;
	cvta.to.global.u64 	%rd49, %rd6;
	mul.wide.s32 	%rd50, %r95, 4;
	add.s64 	%rd51, %rd49, %rd50;
	st.global.u32 	[%rd51], %r108;
$L__BB0_14:
	ret;

}
	// .globl	_Z10gpuBlockMMPiS_S_i
.visible .entry _Z10gpuBlockMMPiS_S_i(
	.param .u64 .ptr .align 1 _Z10gpuBlockMMPiS_S_i_param_0,
	.param .u64 .ptr .align 1 _Z10gpuBlockMMPiS_S_i_param_1,
	.param .u64 .ptr .align 1 _Z10gpuBlockMMPiS_S_i_param_2,
	.param .u32 _Z10gpuBlockMMPiS_S_i_param_3
)
{
	.reg .pred 	%p<5>;
	.reg .b32 	%r<144>;
	.reg .b64 	%rd<13>;
	// demoted variable
	.shared .align 4 .b8 _ZZ10gpuBlockMMPiS_S_iE5tileA[4096];
	// demoted variable
	.shared .align 4 .b8 _ZZ10gpuBlockMMPiS_S_iE5tileB[4096];
	ld.param.u64 	%rd4, [_Z10gpuBlockMMPiS_S_i_param_0];
	ld.param.u64 	%rd5, [_Z10gpuBlockMMPiS_S_i_param_1];
	ld.param.u64 	%rd3, [_Z10gpuBlockMMPiS_S_i_param_2];
	ld.param.u32 	%r25, [_Z10gpuBlockMMPiS_S_i_param_3];
	cvta.to.global.u64 	%rd1, %rd5;
	cvta.to.global.u64 	%rd2, %rd4;
	mov.u32 	%r27, %ctaid.y;
	shl.b32 	%r28, %r27, 5;
	mov.u32 	%r29, %tid.y;
	add.s32 	%r1, %r28, %r29;
	mov.u32 	%r30, %ctaid.x;
	shl.b32 	%r31, %r30, 5;
	mov.u32 	%r32, %tid.x;
	add.s32 	%r2, %r31, %r32;
	mov.u32 	%r33, %nctaid.x;
	mul.lo.s32 	%r3, %r25, %r1;
	mul.lo.s32 	%r4, %r25, %r25;
	shl.b32 	%r34, %r29, 7;
	mov.u32 	%r35, _ZZ10gpuBlockMMPiS_S_iE5tileA;
	add.s32 	%r5, %r35, %r34;
	shl.b32 	%r36, %r32, 2;
	add.s32 	%r6, %r5, %r36;
	mov.u32 	%r37, _ZZ10gpuBlockMMPiS_S_iE5tileB;
	add.s32 	%r8, %r37, %r36;
	add.s32 	%r7, %r8, %r34;
	neg.s32 	%r140, %r33;
	add.s32 	%r139, %r32, %r3;
	mad.lo.s32 	%r38, %r29, %r25, %r32;
	add.s32 	%r138, %r38, %r31;
	shl.b32 	%r12, %r25, 5;
	mov.b32 	%r141, 0;
$L__BB1_1:
	setp.gt.u32 	%p1, %r139, %r4;
	mov.b32 	%r142, 0;
	@%p1 bra 	$L__BB1_3;
	mul.wide.u32 	%rd6, %r139, 4;
	add.s64 	%rd7, %rd2, %rd6;
	ld.global.u32 	%r142, [%rd7];
$L__BB1_3:
	st.shared.u32 	[%r6], %r142;
	setp.gt.u32 	%p2, %r138, %r4;
	mov.b32 	%r143, 0;
	@%p2 bra 	$L__BB1_5;
	mul.wide.u32 	%rd8, %r138, 4;
	add.s64 	%rd9, %rd1, %rd8;
	ld.global.u32 	%r143, [%rd9];
$L__BB1_5:
	st.shared.u32 	[%r7], %r143;
	bar.sync 	0;
	ld.shared.u32 	%r41, [%r5];
	ld.shared.u32 	%r42, [%r8];
	mad.lo.s32 	%r43, %r42, %r41, %r141;
	ld.shared.u32 	%r44, [%r5+4];
	ld.shared.u32 	%r45, [%r8+128];
	mad.lo.s32 	%r46, %r45, %r44, %r43;
	ld.shared.u32 	%r47, [%r5+8];
	ld.shared.u32 	%r48, [%r8+256];
	mad.lo.s32 	%r49, %r48, %r47, %r46;
	ld.shared.u32 	%r50, [%r5+12];
	ld.shared.u32 	%r51, [%r8+384];
	mad.lo.s32 	%r52, %r51, %r50, %r49;
	ld.shared.u32 	%r53, [%r5+16];
	ld.shared.u32 	%r54, [%r8+512];
	mad.lo.s32 	%r55, %r54, %r53, %r52;
	ld.shared.u32 	%r56, [%r5+20];
	ld.shared.u32 	%r57, [%r8+640];
	mad.lo.s32 	%r58, %r57, %r56, %r55;
	ld.shared.u32 	%r59, [%r5+24];
	ld.shared.u32 	%r60, [%r8+768];
	mad.lo.s32 	%r61, %r60, %r59, %r58;
	ld.shared.u32 	%r62, [%r5+28];
	ld.shared.u32 	%r63, [%r8+896];
	mad.lo.s32 	%r64, %r63, %r62, %r61;
	ld.shared.u32 	%r65, [%r5+32];
	ld.shared.u32 	%r66, [%r8+1024];
	mad.lo.s32 	%r67, %r66, %r65, %r64;
	ld.shared.u32 	%r68, [%r5+36];
	ld.shared.u32 	%r69, [%r8+1152];
	mad.lo.s32 	%r70, %r69, %r68, %r67;
	ld.shared.u32 	%r71, [%r5+40];
	ld.shared.u32 	%r72, [%r8+1280];
	mad.lo.s32 	%r73, %r72, %r71, %r70;
	ld.shared.u32 	%r74, [%r5+44];
	ld.shared.u32 	%r75, [%r8+1408];
	mad.lo.s32 	%r76, %r75, %r74, %r73;
	ld.shared.u32 	%r77, [%r5+48];
	ld.shared.u32 	%r78, [%r8+1536];
	mad.lo.s32 	%r79, %r78, %r77, %r76;
	ld.shared.u32 	%r80, [%r5+52];
	ld.shared.u32 	%r81, [%r8+1664];
	mad.lo.s32 	%r82, %r81, %r80, %r79;
	ld.shared.u32 	%r83, [%r5+56];
	ld.shared.u32 	%r84, [%r8+1792];
	mad.lo.s32 	%r85, %r84, %r83, %r82;
	ld.shared.u32 	%r86, [%r5+60];
	ld.shared.u32 	%r87, [%r8+1920];
	mad.lo.s32 	%r88, %r87, %r86, %r85;
	ld.shared.u32 	%r89, [%r5+64];
	ld.shared.u32 	%r90, [%r8+2048];
	mad.lo.s32 	%r91, %r90, %r89, %r88;
	ld.shared.u32 	%r92, [%r5+68];
	ld.shared.u32 	%r93, [%r8+2176];
	mad.lo.s32 	%r94, %r93, %r92, %r91;
	ld.shared.u32 	%r95, [%r5+72];
	ld.shared.u32 	%r96, [%r8+2304];
	mad.lo.s32 	%r97, %r96, %r95, %r94;
	ld.shared.u32 	%r98, [%r5+76];
	ld.shared.u32 	%r99, [%r8+2432];
	mad.lo.s32 	%r100, %r99, %r98, %r97;
	ld.shared.u32 	%r101, [%r5+80];
	ld.shared.u32 	%r102, [%r8+2560];
	mad.lo.s32 	%r103, %r102, %r101, %r100;
	ld.shared.u32 	%r104, [%r5+84];
	ld.shared.u32 	%r105, [%r8+2688];
	mad.lo.s32 	%r106, %r105, %r104, %r103;
	ld.shared.u32 	%r107, [%r5+88];
	ld.shared.u32 	%r108, [%r8+2816];
	mad.lo.s32 	%r109, %r108, %r107, %r106;
	ld.shared.u32 	%r110, [%r5+92];
	ld.shared.u32 	%r111, [%r8+2944];
	mad.lo.s32 	%r112, %r111, %r110, %r109;
	ld.shared.u32 	%r113, [%r5+96];
	ld.shared.u32 	%r114, [%r8+3072];
	mad.lo.s32 	%r115, %r114, %r113, %r112;
	ld.shared.u32 	%r116, [%r5+100];
	ld.shared.u32 	%r117, [%r8+3200];
	mad.lo.s32 	%r118, %r117, %r116, %r115;
	ld.shared.u32 	%r119, [%r5+104];
	ld.shared.u32 	%r120, [%r8+3328];
	mad.lo.s32 	%r121, %r120, %r119, %r118;
	ld.shared.u32 	%r122, [%r5+108];
	ld.shared.u32 	%r123, [%r8+3456];
	mad.lo.s32 	%r124, %r123, %r122, %r121;
	ld.shared.u32 	%r125, [%r5+112];
	ld.shared.u32 	%r126, [%r8+3584];
	mad.lo.s32 	%r127, %r126, %r125, %r124;
	ld.shared.u32 	%r128, [%r5+116];
	ld.shared.u32 	%r129, [%r8+3712];
	mad.lo.s32 	%r130, %r129, %r128, %r127;
	ld.shared.u32 	%r131, [%r5+120];
	ld.shared.u32 	%r132, [%r8+3840];
	mad.lo.s32 	%r133, %r132, %r131, %r130;
	ld.shared.u32 	%r134, [%r5+124];
	ld.shared.u32 	%r135, [%r8+3968];
	mad.lo.s32 	%r141, %r135, %r134, %r133;
	bar.sync 	0;
	add.s32 	%r140, %r140, 1;
	setp.ne.s32 	%p3, %r140, 0;
	add.s32 	%r139, %r139, 32;
	add.s32 	%r138, %r138, %r12;
	@%p3 bra 	$L__BB1_1;
	max.s32 	%r136, %r1, %r2;
	setp.ge.s32 	%p4, %r136, %r25;
	@%p4 bra 	$L__BB1_8;
	add.s32 	%r137, %r3, %r2;
	cvta.to.global.u64 	%rd10, %rd3;
	mul.wide.s32 	%rd11, %r137, 4;
	add.s64 	%rd12, %rd10, %rd11;
	st.global.u32 	[%rd12], %r141;
$L__BB1_8:
	ret;

}


// ===== COMPILED SASS (sm_100) =====

	.target	sm_100

	.elftype	@"ET_EXEC"


//--------------------- .note.nv.tkinfo           --------------------------
	.section	.note.nv.tkinfo,"",@"SHT_NOTE"
	.sectionflags	@"SHF_NOTE_NV_TKINFO"
	.tkinfo
        /*0018*/ 	.word	0x00000002
        /*0030*/ 	.string	""
        /*0030*/ 	.string	"ptxas"
        /*0030*/ 	.string	"Cuda compilation tools, release 13.0, V13.0.88"
        /*0030*/ 	.string	"Build cuda_13.0.r13.0/compiler.36424714_0"
        /*0030*/ 	.string	"-arch sm_100 -m 64 "



//--------------------- .note.nv.cuinfo           --------------------------
	.section	.note.nv.cuinfo,"",@"SHT_NOTE"
	.sectionflags	@"SHF_NOTE_NV_CUINFO"
        /*0018*/ 	.short	0x0002
        /*001a*/ 	.short	0x0064
        /*001c*/ 	.short	0x0082
	.zero		2


//--------------------- .nv.info                  --------------------------
	.section	.nv.info,"",@"SHT_CUDA_INFO"
	.align	4


	//----- nvinfo : EIATTR_REGCOUNT
	.align		4
        /*0000*/ 	.byte	0x04, 0x2f
        /*0002*/ 	.short	(.L_1 - .L_0)
	.align		4
.L_0:
        /*0004*/ 	.word	index@(_Z5gpuMMPiS_S_iii)
        /*0008*/ 	.word	0x00000020


	//----- nvinfo : EIATTR_FRAME_SIZE
	.align		4
.L_1:
        /*000c*/ 	.byte	0x04, 0x11
        /*000e*/ 	.short	(.L_3 - .L_2)
	.align		4
.L_2:
        /*0010*/ 	.word	index@(_Z5gpuMMPiS_S_iii)
        /*0014*/ 	.word	0x00000000


	//----- nvinfo : EIATTR_REGCOUNT
	.align		4
.L_3:
        /*0018*/ 	.byte	0x04, 0x2f
        /*001a*/ 	.short	(.L_5 - .L_4)
	.align		4
.L_4:
        /*001c*/ 	.word	index@(_Z10gpuBlockMMPiS_S_i)
        /*0020*/ 	.word	0x00000020


	//----- nvinfo : EIATTR_FRAME_SIZE
	.align		4
.L_5:
        /*0024*/ 	.byte	0x04, 0x11
        /*0026*/ 	.short	(.L_7 - .L_6)
	.align		4
.L_6:
        /*0028*/ 	.word	index@(_Z10gpuBlockMMPiS_S_i)
        /*002c*/ 	.word	0x00000000


	//----- nvinfo : EIATTR_MIN_STACK_SIZE
	.align		4
.L_7:
        /*0030*/ 	.byte	0x04, 0x12
        /*0032*/ 	.short	(.L_9 - .L_8)
	.align		4
.L_8:
        /*0034*/ 	.word	index@(_Z10gpuBlockMMPiS_S_i)
        /*0038*/ 	.word	0x00000000


	//----- nvinfo : EIATTR_MIN_STACK_SIZE
	.align		4
.L_9:
        /*003c*/ 	.byte	0x04, 0x12
        /*003e*/ 	.short	(.L_11 - .L_10)
	.align		4
.L_10:
        /*0040*/ 	.word	index@(_Z5gpuMMPiS_S_iii)
        /*0044*/ 	.word	0x00000000
.L_11:


//--------------------- .nv.compat                --------------------------
	.section	.nv.compat,"",@"SHT_CUDA_COMPAT_INFO"
	.align	4
        /*0000*/ 	.byte	0x02, 0x09, 0x00, 0x00, 0x02, 0x02, 0x01, 0x00, 0x02, 0x05, 0x05, 0x00, 0x03, 0x07, 0x01, 0x01
        /*0010*/ 	.byte	0x02, 0x03, 0x00, 0x00, 0x02, 0x06, 0x01, 0x00, 0x04, 0x0b, 0x08, 0x00, 0x09, 0x00, 0x00, 0x00
        /*0020*/ 	.byte	0x00, 0x00, 0x00, 0x00


//--------------------- .nv.info._Z10gpuBlockMMPiS_S_i --------------------------
	.section	.nv.info._Z10gpuBlockMMPiS_S_i,"",@"SHT_CUDA_INFO"
	.sectionflags	@""
	.align	4


	//----- nvinfo : EIATTR_CUDA_API_VERSION
	.align		4
        /*0000*/ 	.byte	0x04, 0x37
        /*0002*/ 	.short	(.L_13 - .L_12)
.L_12:
        /*0004*/ 	.word	0x00000082


	//----- nvinfo : EIATTR_KPARAM_INFO
	.align		4
.L_13:
        /*0008*/ 	.byte	0x04, 0x17
        /*000a*/ 	.short	(.L_15 - .L_14)
.L_14:
        /*000c*/ 	.word	0x00000000
        /*0010*/ 	.short	0x0003
        /*0012*/ 	.short	0x0018
        /*0014*/ 	.byte	0x00, 0xf0, 0x11, 0x00


	//----- nvinfo : EIATTR_KPARAM_INFO
	.align		4
.L_15:
        /*0018*/ 	.byte	0x04, 0x17
        /*001a*/ 	.short	(.L_17 - .L_16)
.L_16:
        /*001c*/ 	.word	0x00000000
        /*0020*/ 	.short	0x0002
        /*0022*/ 	.short	0x0010
        /*0024*/ 	.byte	0x00, 0xf5, 0x21, 0x00


	//----- nvinfo : EIATTR_KPARAM_INFO
	.align		4
.L_17:
        /*0028*/ 	.byte	0x04, 0x17
        /*002a*/ 	.short	(.L_19 - .L_18)
.L_18:
        /*002c*/ 	.word	0x00000000
        /*0030*/ 	.short	0x0001
        /*0032*/ 	.short	0x0008
        /*0034*/ 	.byte	0x00, 0xf5, 0x21, 0x00


	//----- nvinfo : EIATTR_KPARAM_INFO
	.align		4
.L_19:
        /*0038*/ 	.byte	0x04, 0x17
        /*003a*/ 	.short	(.L_21 - .L_20)
.L_20:
        /*003c*/ 	.word	0x00000000
        /*0040*/ 	.short	0x0000
        /*0042*/ 	.short	0x0000
        /*0044*/ 	.byte	0x00, 0xf5, 0x21, 0x00


	//----- nvinfo : EIATTR_SPARSE_MMA_MASK
	.align		4
.L_21:
        /*0048*/ 	.byte	0x03, 0x50
        /*004a*/ 	.short	0x0000


	//----- nvinfo : EIATTR_MAXREG_COUNT
	.align		4
        /*004c*/ 	.byte	0x03, 0x1b
        /*004e*/ 	.short	0x00ff


	//----- nvinfo : EIATTR_NUM_BARRIERS
	.align		4
        /*0050*/ 	.byte	0x02, 0x4c
        /*0052*/ 	.byte	0x01
	.zero		1


	//----- nvinfo : EIATTR_MERCURY_ISA_VERSION
	.align		4
        /*0054*/ 	.byte	0x03, 0x5f
        /*0056*/ 	.short	0x0101


	//----- nvinfo : EIATTR_VRC_CTA_INIT_COUNT
	.align		4
        /*0058*/ 	.byte	0x02, 0x4a
	.zero		1
	.zero		1


	//----- nvinfo : EIATTR_EXIT_INSTR_OFFSETS
	.align		4
        /*005c*/ 	.byte	0x04, 0x1c
        /*005e*/ 	.short	(.L_23 - .L_22)


	//   ....[0]....
.L_22:
        /*0060*/ 	.word	0x00000770


	//   ....[1]....
        /*0064*/ 	.word	0x000007c0


	//----- nvinfo : EIATTR_CBANK_PARAM_SIZE
	.align		4
.L_23:
        /*0068*/ 	.byte	0x03, 0x19
        /*006a*/ 	.short	0x001c


	//----- nvinfo : EIATTR_PARAM_CBANK
	.align		4
        /*006c*/ 	.byte	0x04, 0x0a
        /*006e*/ 	.short	(.L_25 - .L_24)
	.align		4
.L_24:
        /*0070*/ 	.word	index@(.nv.constant0._Z10gpuBlockMMPiS_S_i)
        /*0074*/ 	.short	0x0380
        /*0076*/ 	.short	0x001c


	//----- nvinfo : EIATTR_SW_WAR
	.align		4
.L_25:
        /*0078*/ 	.byte	0x04, 0x36
        /*007a*/ 	.short	(.L_27 - .L_26)
.L_26:
        /*007c*/ 	.word	0x00000008
.L_27:


//--------------------- .nv.info._Z5gpuMMPiS_S_iii --------------------------
	.section	.nv.info._Z5gpuMMPiS_S_iii,"",@"SHT_CUDA_INFO"
	.sectionflags	@""
	.align	4


	//----- nvinfo : EIATTR_CUDA_API_VERSION
	.align		4
        /*0000*/ 	.byte	0x04, 0x37
        /*0002*/ 	.short	(.L_29 - .L_28)
.L_28:
        /*0004*/ 	.word	0x00000082


	//----- nvinfo : EIATTR_KPARAM_INFO
	.align		4
.L_29:
        /*0008*/ 	.byte	0x04, 0x17
        /*000a*/ 	.short	(.L_31 - .L_30)
.L_30:
        /*000c*/ 	.word	0x00000000
        /*0010*/ 	.short	0x0005
        /*0012*/ 	.short	0x0020
        /*0014*/ 	.byte	0x00, 0xf0, 0x11, 0x00


	//----- nvinfo : EIATTR_KPARAM_INFO
	.align		4
.L_31:
        /*0018*/ 	.byte	0x04, 0x17
        /*001a*/ 	.short	(.L_33 - .L_32)
.L_32:
        /*001c*/ 	.word	0x00000000
        /*0020*/ 	.short	0x0004
        /*0022*/ 	.short	0x001c
        /*0024*/ 	.byte	0x00, 0xf0, 0x11, 0x00


	//----- nvinfo : EIATTR_KPARAM_INFO
	.align		4
.L_33:
        /*0028*/ 	.byte	0x04, 0x17
        /*002a*/ 	.short	(.L_35 - .L_34)
.L_34:
        /*002c*/ 	.word	0x00000000
        /*0030*/ 	.short	0x0003
        /*0032*/ 	.short	0x0018
        /*0034*/ 	.byte	0x00, 0xf0, 0x11, 0x00


	//----- nvinfo : EIATTR_KPARAM_INFO
	.align		4
.L_35:
        /*0038*/ 	.byte	0x04, 0x17
        /*003a*/ 	.short	(.L_37 - .L_36)
.L_36:
        /*003c*/ 	.word	0x00000000
        /*0040*/ 	.short	0x0002
        /*0042*/ 	.short	0x0010
        /*0044*/ 	.byte	0x00, 0xf5, 0x21, 0x00


	//----- nvinfo : EIATTR_KPARAM_INFO
	.align		4
.L_37:
        /*0048*/ 	.byte	0x04, 0x17
        /*004a*/ 	.short	(.L_39 - .L_38)
.L_38:
        /*004c*/ 	.word	0x00000000
        /*0050*/ 	.short	0x0001
        /*0052*/ 	.short	0x0008
        /*0054*/ 	.byte	0x00, 0xf5, 0x21, 0x00


	//----- nvinfo : EIATTR_KPARAM_INFO
	.align		4
.L_39:
        /*0058*/ 	.byte	0x04, 0x17
        /*005a*/ 	.short	(.L_41 - .L_40)
.L_40:
        /*005c*/ 	.word	0x00000000
        /*0060*/ 	.short	0x0000
        /*0062*/ 	.short	0x0000
        /*0064*/ 	.byte	0x00, 0xf5, 0x21, 0x00


	//----- nvinfo : EIATTR_SPARSE_MMA_MASK
	.align		4
.L_41:
        /*0068*/ 	.byte	0x03, 0x50
        /*006a*/ 	.short	0x0000


	//----- nvinfo : EIATTR_MAXREG_COUNT
	.align		4
        /*006c*/ 	.byte	0x03, 0x1b
        /*006e*/ 	.short	0x00ff


	//----- nvinfo : EIATTR_MERCURY_ISA_VERSION
	.align		4
        /*0070*/ 	.byte	0x03, 0x5f
        /*0072*/ 	.short	0x0101


	//----- nvinfo : EIATTR_VRC_CTA_INIT_COUNT
	.align		4
        /*0074*/ 	.byte	0x02, 0x4a
	.zero		1
	.zero		1


	//----- nvinfo : EIATTR_EXIT_INSTR_OFFSETS
	.align		4
        /*0078*/ 	.byte	0x04, 0x1c
        /*007a*/ 	.short	(.L_43 - .L_42)


	//   ....[0]....
.L_42:
        /*007c*/ 	.word	0x000000d0


	//   ....[1]....
        /*0080*/ 	.word	0x000008e0


	//----- nvinfo : EIATTR_CBANK_PARAM_SIZE
	.align		4
.L_43:
        /*0084*/ 	.byte	0x03, 0x19
        /*0086*/ 	.short	0x0024


	//----- nvinfo : EIATTR_PARAM_CBANK
	.align		4
        /*0088*/ 	.byte	0x04, 0x0a
        /*008a*/ 	.short	(.L_45 - .L_44)
	.align		4
.L_44:
        /*008c*/ 	.word	index@(.nv.constant0._Z5gpuMMPiS_S_iii)
        /*0090*/ 	.short	0x0380
        /*0092*/ 	.short	0x0024


	//----- nvinfo : EIATTR_SW_WAR
	.align		4
.L_45:
        /*0094*/ 	.byte	0x04, 0x36
        /*0096*/ 	.short	(.L_47 - .L_46)
.L_46:
        /*0098*/ 	.word	0x00000008
.L_47:


//--------------------- .nv.callgraph             --------------------------
	.section	.nv.callgraph,"",@"SHT_CUDA_CALLGRAPH"
	.align	4
	.sectionentsize	8
	.align		4
        /*0000*/ 	.word	0x00000000
	.align		4
        /*0004*/ 	.word	0xffffffff
	.align		4
        /*0008*/ 	.word	0x00000000
	.align		4
        /*000c*/ 	.word	0xfffffffe
	.align		4
        /*0010*/ 	.word	0x00000000
	.align		4
        /*0014*/ 	.word	0xfffffffd
	.align		4
        /*0018*/ 	.word	0x00000000
	.align		4
        /*001c*/ 	.word	0xfffffffc


//--------------------- .text._Z10gpuBlockMMPiS_S_i --------------------------
	.section	.text._Z10gpuBlockMMPiS_S_i,"ax",@progbits
	.align	128
        .global         _Z10gpuBlockMMPiS_S_i
        .type           _Z10gpuBlockMMPiS_S_i,@function
        .size           _Z10gpuBlockMMPiS_S_i,(.L_x_7 - _Z10gpuBlockMMPiS_S_i)
        .other          _Z10gpuBlockMMPiS_S_i,@"STO_CUDA_ENTRY STV_DEFAULT"
_Z10gpuBlockMMPiS_S_i:
.text._Z10gpuBlockMMPiS_S_i:
[----:B------:R-:W-:Y:S01]  /*0000*/  LDC R1, c[0x0][0x37c] ;  /* 0x0000df00ff017b82 */ /* 0x000fe20000000800 */
[----:B------:R-:W0:Y:S07]  /*0010*/  S2R R16, SR_TID.Y ;  /* 0x0000000000107919 */ /* 0x000e2e0000002200 */
[----:B------:R-:W1:Y:S01]  /*0020*/  S2UR UR6, SR_CgaCtaId ;  /* 0x00000000000679c3 */ /* 0x000e620000008800 */
[----:B------:R-:W2:Y:S01]  /*0030*/  LDCU UR9, c[0x0][0x398] ;  /* 0x00007300ff0977ac */ /* 0x000ea20008000800 */
[----:B------:R-:W-:Y:S01]  /*0040*/  HFMA2 R13, -RZ, RZ, 0, 0 ;  /* 0x00000000ff0d7431 */ /* 0x000fe200000001ff */
[----:B------:R-:W3:Y:S01]  /*0050*/  S2R R5, SR_TID.X ;  /* 0x0000000000057919 */ /* 0x000ee20000002100 */
[----:B------:R-:W-:Y:S01]  /*0060*/  UMOV UR4, 0x400 ;  /* 0x0000040000047882 */ /* 0x000fe20000000000 */
[----:B------:R-:W4:Y:S01]  /*0070*/  LDCU UR7, c[0x0][0x370] ;  /* 0x00006e00ff0777ac */ /* 0x000f220008000800 */
[----:B------:R-:W5:Y:S02]  /*0080*/  S2R R20, SR_CTAID.Y ;  /* 0x0000000000147919 */ /* 0x000f640000002600 */
[----:B------:R-:W5:Y:S01]  /*0090*/  LDC R0, c[0x0][0x398] ;  /* 0x0000e600ff007b82 */ /* 0x000f620000000800 */
[----:B------:R-:W-:Y:S01]  /*00a0*/  UIADD3 UR5, UPT, UPT, UR4, 0x1000, URZ ;  /* 0x0000100004057890 */ /* 0x000fe2000fffe0ff */
[----:B------:R-:W5:Y:S01]  /*00b0*/  S2R R2, SR_CTAID.X ;  /* 0x0000000000027919 */ /* 0x000f620000002500 */
[----:B------:R-:W0:Y:S01]  /*00c0*/  LDCU.64 UR10, c[0x0][0x358] ;  /* 0x00006b00ff0a77ac */ /* 0x000e220008000a00 */
[----:B--2---:R-:W-:-:S02]  /*00d0*/  UIMAD UR8, UR9, UR9, URZ ;  /* 0x00000009090872a4 */ /* 0x004fc4000f8e02ff */
[----:B-1----:R-:W-:Y:S02]  /*00e0*/  ULEA UR4, UR6, UR4, 0x18 ;  /* 0x0000000406047291 */ /* 0x002fe4000f8ec0ff */
[----:B------:R-:W-:Y:S02]  /*00f0*/  ULEA UR5, UR6, UR5, 0x18 ;  /* 0x0000000506057291 */ /* 0x000fe4000f8ec0ff */
[----:B----4-:R-:W-:Y:S02]  /*0100*/  UIADD3 UR6, UPT, UPT, -UR7, URZ, URZ ;  /* 0x000000ff07067290 */ /* 0x010fe4000fffe1ff */
[C---:B0-----:R-:W-:Y:S01]  /*0110*/  LEA R19, R16.reuse, UR4, 0x7 ;  /* 0x0000000410137c11 */ /* 0x041fe2000f8e38ff */
[----:B---3--:R-:W-:Y:S01]  /*0120*/  IMAD R3, R16, UR9, R5 ;  /* 0x0000000910037c24 */ /* 0x008fe2000f8e0205 */
[C---:B------:R-:W-:Y:S02]  /*0130*/  LEA R17, R5.reuse, UR5, 0x2 ;  /* 0x0000000505117c11 */ /* 0x040fe4000f8e10ff */
[----:B------:R-:W-:-:S02]  /*0140*/  LEA R18, R5, R19, 0x2 ;  /* 0x0000001305127211 */ /* 0x000fc400078e10ff */
[----:B-----5:R-:W-:Y:S02]  /*0150*/  LEA R20, R20, R16, 0x5 ;  /* 0x0000001014147211 */ /* 0x020fe400078e28ff */
[----:B------:R-:W-:Y:S02]  /*0160*/  LEA R16, R16, R17, 0x7 ;  /* 0x0000001110107211 */ /* 0x000fe400078e38ff */
[C---:B------:R-:W-:Y:S02]  /*0170*/  LEA R3, R2.reuse, R3, 0x5 ;  /* 0x0000000302037211 */ /* 0x040fe400078e28ff */
[----:B------:R-:W-:Y:S01]  /*0180*/  LEA R21, R2, R5, 0x5 ;  /* 0x0000000502157211 */ /* 0x000fe200078e28ff */
[----:B------:R-:W-:-:S07]  /*0190*/  IMAD R2, R20, UR9, R5 ;  /* 0x0000000914027c24 */ /* 0x000fce000f8e0205 */
.L_x_0:
[----:B------:R-:W-:Y:S02]  /*01a0*/  ISETP.GT.U32.AND P0, PT, R2, UR8, PT ;  /* 0x0000000802007c0c */ /* 0x000fe4000bf04070 */
[----:B------:R-:W-:Y:S02]  /*01b0*/  ISETP.GT.U32.AND P1, PT, R3, UR8, PT ;  /* 0x0000000803007c0c */ /* 0x000fe4000bf24070 */
[----:B------:R-:W-:Y:S02]  /*01c0*/  MOV R23, RZ ;  /* 0x000000ff00177202 */ /* 0x000fe40000000f00 */
[----:B------:R-:W-:-:S07]  /*01d0*/  MOV R29, RZ ;  /* 0x000000ff001d7202 */ /* 0x000fce0000000f00 */
[----:B------:R-:W0:Y:S08]  /*01e0*/  @!P0 LDC.64 R8, c[0x0][0x380] ;  /* 0x0000e000ff088b82 */ /* 0x000e300000000a00 */
[----:B------:R-:W1:Y:S01]  /*01f0*/  @!P1 LDC.64 R4, c[0x0][0x388] ;  /* 0x0000e200ff049b82 */ /* 0x000e620000000a00 */
[----:B0-----:R-:W-:-:S05]  /*0200*/  @!P0 IMAD.WIDE.U32 R8, R2, 0x4, R8 ;  /* 0x0000000402088825 */ /* 0x001fca00078e0008 */
[----:B------:R-:W2:Y:S01]  /*0210*/  @!P0 LDG.E R23, desc[UR10][R8.64] ;  /* 0x0000000a08178981 */ /* 0x000ea2000c1e1900 */
[----:B-1----:R-:W-:-:S05]  /*0220*/  @!P1 IMAD.WIDE.U32 R14, R3, 0x4, R4 ;  /* 0x00000004030e9825 */ /* 0x002fca00078e0004 */
[----:B------:R-:W3:Y:S01]  /*0230*/  @!P1 LDG.E R29, desc[UR10][R14.64] ;  /* 0x0000000a0e1d9981 */ /* 0x000ee2000c1e1900 */
[----:B------:R-:W-:-:S04]  /*0240*/  UIADD3 UR6, UPT, UPT, UR6, 0x1, URZ ;  /* 0x0000000106067890 */ /* 0x000fc8000fffe0ff */
[----:B------:R-:W-:Y:S01]  /*0250*/  UISETP.NE.AND UP0, UPT, UR6, URZ, UPT ;  /* 0x000000ff0600728c */ /* 0x000fe2000bf05270 */
[----:B------:R-:W-:Y:S02]  /*0260*/  IADD3 R2, PT, PT, R2, 0x20, RZ ;  /* 0x0000002002027810 */ /* 0x000fe40007ffe0ff */
[----:B------:R-:W-:Y:S01]  /*0270*/  LEA R3, R0, R3, 0x5 ;  /* 0x0000000300037211 */ /* 0x000fe200078e28ff */
[----:B--2---:R-:W-:Y:S04]  /*0280*/  STS [R18], R23 ;  /* 0x0000001712007388 */ /* 0x004fe80000000800 */
[----:B---3--:R-:W-:Y:S01]  /*0290*/  STS [R16], R29 ;  /* 0x0000001d10007388 */ /* 0x008fe20000000800 */
[----:B------:R-:W-:Y:S06]  /*02a0*/  BAR.SYNC.DEFER_BLOCKING 0x0 ;  /* 0x0000000000007b1d */ /* 0x000fec0000010000 */
[----:B------:R-:W-:Y:S04]  /*02b0*/  LDS R12, [R17] ;  /* 0x00000000110c7984 */ /* 0x000fe80000000800 */
[----:B------:R-:W0:Y:S04]  /*02c0*/  LDS.128 R4, [R19] ;  /* 0x0000000013047984 */ /* 0x000e280000000c00 */
[----:B------:R-:W1:Y:S04]  /*02d0*/  LDS R28, [R17+0x80] ;  /* 0x00008000111c7984 */ /* 0x000e680000000800 */
[----:B------:R-:W2:Y:S04]  /*02e0*/  LDS R14, [R17+0x100] ;  /* 0x00010000110e7984 */ /* 0x000ea80000000800 */
[----:B------:R-:W3:Y:S04]  /*02f0*/  LDS R26, [R17+0x180] ;  /* 0x00018000111a7984 */ /* 0x000ee80000000800 */
[----:B------:R-:W-:Y:S04]  /*0300*/  LDS R27, [R17+0x200] ;  /* 0x00020000111b7984 */ /* 0x000fe80000000800 */
[----:B------:R-:W4:Y:S04]  /*0310*/  LDS.128 R8, [R19+0x10] ;  /* 0x0000100013087984 */ /* 0x000f280000000c00 */
[----:B------:R-:W5:Y:S04]  /*0320*/  LDS R24, [R17+0x280] ;  /* 0x0002800011187984 */ /* 0x000f680000000800 */
[----:B------:R-:W5:Y:S04]  /*0330*/  LDS R25, [R17+0x300] ;  /* 0x0003000011197984 */ /* 0x000f680000000800 */
[----:B------:R-:W5:Y:S04]  /*0340*/  LDS R22, [R17+0x380] ;  /* 0x0003800011167984 */ /* 0x000f680000000800 */
[----:B------:R-:W-:Y:S01]  /*0350*/  LDS R23, [R17+0x400] ;  /* 0x0004000011177984 */ /* 0x000fe20000000800 */
[----:B0-----:R-:W-:-:S03]  /*0360*/  IMAD R4, R4, R12, R13 ;  /* 0x0000000c04047224 */ /* 0x001fc600078e020d */
[----:B------:R-:W-:Y:S01]  /*0370*/  LDS R29, [R17+0x500] ;  /* 0x00050000111d7984 */ /* 0x000fe20000000800 */
[----:B-1----:R-:W-:-:S03]  /*0380*/  IMAD R5, R28, R5, R4 ;  /* 0x000000051c057224 */ /* 0x002fc600078e0204 */
[----:B------:R-:W-:Y:S01]  /*0390*/  LDS R28, [R17+0x480] ;  /* 0x00048000111c7984 */ /* 0x000fe20000000800 */
[----:B--2---:R-:W-:-:S03]  /*03a0*/  IMAD R5, R14, R6, R5 ;  /* 0x000000060e057224 */ /* 0x004fc600078e0205 */
[----:B------:R-:W0:Y:S01]  /*03b0*/  LDS.128 R12, [R19+0x20] ;  /* 0x00002000130c7984 */ /* 0x000e220000000c00 */
[----:B---3--:R-:W-:-:S03]  /*03c0*/  IMAD R5, R26, R7, R5 ;  /* 0x000000071a057224 */ /* 0x008fc600078e0205 */
[----:B------:R-:W-:Y:S01]  /*03d0*/  LDS R26, [R17+0x680] ;  /* 0x00068000111a7984 */ /* 0x000fe20000000800 */
[----:B----4-:R-:W-:-:S03]  /*03e0*/  IMAD R5, R8, R27, R5 ;  /* 0x0000001b08057224 */ /* 0x010fc600078e0205 */
[----:B------:R-:W-:Y:S01]  /*03f0*/  LDS R27, [R17+0x700] ;  /* 0x00070000111b7984 */ /* 0x000fe20000000800 */
[----:B-----5:R-:W-:-:S03]  /*0400*/  IMAD R5, R24, R9, R5 ;  /* 0x0000000918057224 */ /* 0x020fc600078e0205 */
[----:B------:R-:W1:Y:S01]  /*0410*/  LDS R24, [R17+0x580] ;  /* 0x0005800011187984 */ /* 0x000e620000000800 */
[----:B------:R-:W-:-:S03]  /*0420*/  IMAD R10, R25, R10, R5 ;  /* 0x0000000a190a7224 */ /* 0x000fc600078e0205 */
[----:B------:R-:W-:Y:S04]  /*0430*/  LDS R25, [R17+0x600] ;  /* 0x0006000011197984 */ /* 0x000fe80000000800 */
[----:B------:R-:W2:Y:S01]  /*0440*/  LDS.128 R4, [R19+0x30] ;  /* 0x0000300013047984 */ /* 0x000ea20000000c00 */
[----:B------:R-:W-:-:S03]  /*0450*/  IMAD R10, R22, R11, R10 ;  /* 0x0000000b160a7224 */ /* 0x000fc600078e020a */
[----:B------:R-:W3:Y:S01]  /*0460*/  LDS R22, [R17+0x780] ;  /* 0x0007800011167984 */ /* 0x000ee20000000800 */
[----:B0-----:R-:W-:-:S03]  /*0470*/  IMAD R10, R12, R23, R10 ;  /* 0x000000170c0a7224 */ /* 0x001fc600078e020a */
[----:B------:R-:W-:Y:S01]  /*0480*/  LDS R23, [R17+0x800] ;  /* 0x0008000011177984 */ /* 0x000fe20000000800 */
[----:B------:R-:W-:-:S03]  /*0490*/  IMAD R10, R28, R13, R10 ;  /* 0x0000000d1c0a7224 */ /* 0x000fc600078e020a */
[----:B------:R-:W-:Y:S01]  /*04a0*/  LDS R28, [R17+0xa80] ;  /* 0x000a8000111c7984 */ /* 0x000fe20000000800 */
[----:B------:R-:W-:-:S03]  /*04b0*/  IMAD R14, R29, R14, R10 ;  /* 0x0000000e1d0e7224 */ /* 0x000fc600078e020a */
[----:B------:R-:W0:Y:S04]  /*04c0*/  LDS.128 R8, [R19+0x40] ;  /* 0x0000400013087984 */ /* 0x000e280000000c00 */
[----:B------:R-:W-:Y:S01]  /*04d0*/  LDS R29, [R17+0x900] ;  /* 0x00090000111d7984 */ /* 0x000fe20000000800 */
[----:B-1----:R-:W-:-:S03]  /*04e0*/  IMAD R14, R24, R15, R14 ;  /* 0x0000000f180e7224 */ /* 0x002fc600078e020e */
[----:B------:R-:W1:Y:S01]  /*04f0*/  LDS R24, [R17+0x880] ;  /* 0x0008800011187984 */ /* 0x000e620000000800 */
[----:B--2---:R-:W-:-:S03]  /*0500*/  IMAD R4, R4, R25, R14 ;  /* 0x0000001904047224 */ /* 0x004fc600078e020e */
[----:B------:R-:W-:Y:S01]  /*0510*/  LDS R25, [R17+0xa00] ;  /* 0x000a000011197984 */ /* 0x000fe20000000800 */
[----:B------:R-:W-:-:S03]  /*0520*/  IMAD R4, R26, R5, R4 ;  /* 0x000000051a047224 */ /* 0x000fc600078e0204 */
[----:B------:R-:W2:Y:S04]  /*0530*/  LDS R26, [R17+0x980] ;  /* 0x00098000111a7984 */ /* 0x000ea80000000800 */
[----:B------:R-:W4:Y:S01]  /*0540*/  LDS.128 R12, [R19+0x50] ;  /* 0x00005000130c7984 */ /* 0x000f220000000c00 */
[----:B------:R-:W-:-:S03]  /*0550*/  IMAD R4, R27, R6, R4 ;  /* 0x000000061b047224 */ /* 0x000fc600078e0204 */
[----:B------:R-:W5:Y:S01]  /*0560*/  LDS R27, [R17+0xb00] ;  /* 0x000b0000111b7984 */ /* 0x000f620000000800 */
[----:B---3--:R-:W-:-:S03]  /*0570*/  IMAD R4, R22, R7, R4 ;  /* 0x0000000716047224 */ /* 0x008fc600078e0204 */
[----:B------:R-:W3:Y:S01]  /*0580*/  LDS R22, [R17+0xb80] ;  /* 0x000b800011167984 */ /* 0x000ee20000000800 */
[----:B0-----:R-:W-:-:S03]  /*0590*/  IMAD R4, R8, R23, R4 ;  /* 0x0000001708047224 */ /* 0x001fc600078e0204 */
[----:B------:R-:W-:Y:S01]  /*05a0*/  LDS R23, [R17+0xc00] ;  /* 0x000c000011177984 */ /* 0x000fe20000000800 */
[----:B-1----:R-:W-:-:S03]  /*05b0*/  IMAD R4, R24, R9, R4 ;  /* 0x0000000918047224 */ /* 0x002fc600078e0204 */
[----:B------:R-:W-:Y:S01]  /*05c0*/  LDS R24, [R17+0xc80] ;  /* 0x000c800011187984 */ /* 0x000fe20000000800 */
[----:B------:R-:W-:-:S03]  /*05d0*/  IMAD R10, R29, R10, R4 ;  /* 0x0000000a1d0a7224 */ /* 0x000fc600078e0204 */
[----:B------:R-:W0:Y:S01]  /*05e0*/  LDS.128 R4, [R19+0x60] ;  /* 0x0000600013047984 */ /* 0x000e220000000c00 */
[----:B--2---:R-:W-:-:S04]  /*05f0*/  IMAD R10, R26, R11, R10 ;  /* 0x0000000b1a0a7224 */ /* 0x004fc800078e020a */
[----:B----4-:R-:W-:Y:S02]  /*0600*/  IMAD R10, R12, R25, R10 ;  /* 0x000000190c0a7224 */ /* 0x010fe400078e020a */
[----:B------:R-:W1:Y:S02]  /*0610*/  LDS R25, [R17+0xd00] ;  /* 0x000d000011197984 */ /* 0x000e640000000800 */
[----:B------:R-:W-:Y:S02]  /*0620*/  IMAD R10, R28, R13, R10 ;  /* 0x0000000d1c0a7224 */ /* 0x000fe400078e020a */
[----:B------:R-:W2:Y:S02]  /*0630*/  LDS R12, [R17+0xd80] ;  /* 0x000d8000110c7984 */ /* 0x000ea40000000800 */
[----:B-----5:R-:W-:Y:S02]  /*0640*/  IMAD R14, R27, R14, R10 ;  /* 0x0000000e1b0e7224 */ /* 0x020fe400078e020a */
[----:B------:R-:W-:Y:S04]  /*0650*/  LDS R13, [R17+0xe00] ;  /* 0x000e0000110d7984 */ /* 0x000fe80000000800 */
[----:B------:R-:W4:Y:S01]  /*0660*/  LDS.128 R8, [R19+0x70] ;  /* 0x0000700013087984 */ /* 0x000f220000000c00 */
[----:B---3--:R-:W-:-:S03]  /*0670*/  IMAD R26, R22, R15, R14 ;  /* 0x0000000f161a7224 */ /* 0x008fc600078e020e */
[----:B------:R-:W3:Y:S04]  /*0680*/  LDS R22, [R17+0xe80] ;  /* 0x000e800011167984 */ /* 0x000ee80000000800 */
[----:B------:R-:W5:Y:S04]  /*0690*/  LDS R15, [R17+0xf00] ;  /* 0x000f0000110f7984 */ /* 0x000f680000000800 */
[----:B------:R-:W5:Y:S01]  /*06a0*/  LDS R14, [R17+0xf80] ;  /* 0x000f8000110e7984 */ /* 0x000f620000000800 */
[----:B0-----:R-:W-:-:S04]  /*06b0*/  IMAD R4, R4, R23, R26 ;  /* 0x0000001704047224 */ /* 0x001fc800078e021a */
[----:B------:R-:W-:-:S04]  /*06c0*/  IMAD R4, R24, R5, R4 ;  /* 0x0000000518047224 */ /* 0x000fc800078e0204 */
[----:B-1----:R-:W-:-:S04]  /*06d0*/  IMAD R4, R25, R6, R4 ;  /* 0x0000000619047224 */ /* 0x002fc800078e0204 */
[----:B--2---:R-:W-:-:S04]  /*06e0*/  IMAD R4, R12, R7, R4 ;  /* 0x000000070c047224 */ /* 0x004fc800078e0204 */
[----:B----4-:R-:W-:-:S04]  /*06f0*/  IMAD R4, R8, R13, R4 ;  /* 0x0000000d08047224 */ /* 0x010fc800078e0204 */
[----:B---3--:R-:W-:-:S04]  /*0700*/  IMAD R4, R22, R9, R4 ;  /* 0x0000000916047224 */ /* 0x008fc800078e0204 */
[----:B-----5:R-:W-:-:S04]  /*0710*/  IMAD R4, R15, R10, R4 ;  /* 0x0000000a0f047224 */ /* 0x020fc800078e0204 */
[----:B------:R-:W-:Y:S01]  /*0720*/  IMAD R13, R14, R11, R4 ;  /* 0x0000000b0e0d7224 */ /* 0x000fe200078e0204 */
[----:B------:R-:W-:Y:S06]  /*0730*/  BAR.SYNC.DEFER_BLOCKING 0x0 ;  /* 0x0000000000007b1d */ /* 0x000fec0000010000 */
[----:B------:R-:W-:Y:S05]  /*0740*/  BRA.U UP0, `(.L_x_0) ;  /* 0xfffffff900947547 */ /* 0x000fea000b83ffff */
[----:B------:R-:W-:-:S04]  /*0750*/  VIMNMX R3, PT, PT, R20, R21, !PT ;  /* 0x0000001514037248 */ /* 0x000fc80007fe0100 */
[----:B------:R-:W-:-:S13]  /*0760*/  ISETP.GE.AND P0, PT, R3, R0, PT ;  /* 0x000000000300720c */ /* 0x000fda0003f06270 */
[----:B------:R-:W-:Y:S05]  /*0770*/  @P0 EXIT ;  /* 0x000000000000094d */ /* 0x000fea0003800000 */
[----:B------:R-:W0:Y:S01]  /*0780*/  LDC.64 R2, c[0x0][0x390] ;  /* 0x0000e400ff027b82 */ /* 0x000e220000000a00 */
[----:B------:R-:W-:-:S04]  /*0790*/  IMAD R21, R20, R0, R21 ;  /* 0x0000000014157224 */ /* 0x000fc800078e0215 */
[----:B0-----:R-:W-:-:S05]  /*07a0*/  IMAD.WIDE R2, R21, 0x4, R2 ;  /* 0x0000000415027825 */ /* 0x001fca00078e0202 */
[----:B------:R-:W-:Y:S01]  /*07b0*/  STG.E desc[UR10][R2.64], R13 ;  /* 0x0000000d02007986 */ /* 0x000fe2000c10190a */
[----:B------:R-:W-:Y:S05]  /*07c0*/  EXIT ;  /* 0x000000000000794d */ /* 0x000fea0003800000 */
.L_x_1:
[----:B------:R-:W-:-:S00]  /*07d0*/  BRA `(.L_x_1) ;  /* 0xfffffffc00fc7947 */ /* 0x000fc0000383ffff */
[----:B------:R-:W-:-:S00]  /*07e0*/  NOP ;  /* 0x0000000000007918 */ /* 0x000fc00000000000 */
        /* <DEDUP_REMOVED lines=9> */
.L_x_7:


//--------------------- .text._Z5gpuMMPiS_S_iii   --------------------------
	.section	.text._Z5gpuMMPiS_S_iii,"ax",@progbits
	.align	128
        .global         _Z5gpuMMPiS_S_iii
        .type           _Z5gpuMMPiS_S_iii,@function
        .size           _Z5gpuMMPiS_S_iii,(.L_x_8 - _Z5gpuMMPiS_S_iii)
        .other          _Z5gpuMMPiS_S_iii,@"STO_CUDA_ENTRY STV_DEFAULT"
_Z5gpuMMPiS_S_iii:
.text._Z5gpuMMPiS_S_iii:
[----:B------:R-:W-:Y:S01]  /*0000*/  LDC R1, c[0x0][0x37c] ;  /* 0x0000df00ff017b82 */ /* 0x000fe20000000800 */
[----:B------:R-:W0:Y:S07]  /*0010*/  S2R R3, SR_TID.Y ;  /* 0x0000000000037919 */ /* 0x000e2e0000002200 */
[----:B------:R-:W0:Y:S01]  /*0020*/  S2UR UR4, SR_CTAID.Y ;  /* 0x00000000000479c3 */ /* 0x000e220000002600 */
[----:B------:R-:W1:Y:S01]  /*0030*/  LDCU UR6, c[0x0][0x398] ;  /* 0x00007300ff0677ac */ /* 0x000e620008000800 */
[----:B------:R-:W2:Y:S06]  /*0040*/  S2R R5, SR_TID.X ;  /* 0x0000000000057919 */ /* 0x000eac0000002100 */
[----:B------:R-:W0:Y:S08]  /*0050*/  LDC R0, c[0x0][0x364] ;  /* 0x0000d900ff007b82 */ /* 0x000e300000000800 */
[----:B------:R-:W2:Y:S08]  /*0060*/  S2UR UR5, SR_CTAID.X ;  /* 0x00000000000579c3 */ /* 0x000eb00000002500 */
[----:B------:R-:W2:Y:S08]  /*0070*/  LDC R16, c[0x0][0x360] ;  /* 0x0000d800ff107b82 */ /* 0x000eb00000000800 */
[----:B------:R-:W3:Y:S01]  /*0080*/  LDC R17, c[0x0][0x3a0] ;  /* 0x0000e800ff117b82 */ /* 0x000ee20000000800 */
[----:B0-----:R-:W-:-:S05]  /*0090*/  IMAD R0, R0, UR4, R3 ;  /* 0x0000000400007c24 */ /* 0x001fca000f8e0203 */
[----:B-1----:R-:W-:Y:S01]  /*00a0*/  ISETP.GE.AND P0, PT, R0, UR6, PT ;  /* 0x0000000600007c0c */ /* 0x002fe2000bf06270 */
[----:B--2---:R-:W-:-:S05]  /*00b0*/  IMAD R16, R16, UR5, R5 ;  /* 0x0000000510107c24 */ /* 0x004fca000f8e0205 */
[----:B---3--:R-:W-:-:S13]  /*00c0*/  ISETP.GE.OR P0, PT, R16, R17, P0 ;  /* 0x000000111000720c */ /* 0x008fda0000706670 */
[----:B------:R-:W-:Y:S05]  /*00d0*/  @P0 EXIT ;  /* 0x000000000000094d */ /* 0x000fea0003800000 */
[----:B------:R-:W0:Y:S01]  /*00e0*/  LDC R19, c[0x0][0x39c] ;  /* 0x0000e700ff137b82 */ /* 0x000e220000000800 */
[----:B------:R-:W1:Y:S01]  /*00f0*/  LDCU.64 UR4, c[0x0][0x358] ;  /* 0x00006b00ff0477ac */ /* 0x000e620008000a00 */
[----:B------:R-:W-:Y:S01]  /*0100*/  HFMA2 R24, -RZ, RZ, 0, 0 ;  /* 0x00000000ff187431 */ /* 0x000fe200000001ff */
[----:B0-----:R-:W-:-:S13]  /*0110*/  ISETP.GE.AND P0, PT, R19, 0x1, PT ;  /* 0x000000011300780c */ /* 0x001fda0003f06270 */
[----:B-1----:R-:W-:Y:S05]  /*0120*/  @!P0 BRA `(.L_x_2) ;  /* 0x0000000400dc8947 */ /* 0x002fea0003800000 */
[C---:B------:R-:W-:Y:S01]  /*0130*/  ISETP.GE.U32.AND P1, PT, R19.reuse, 0x8, PT ;  /* 0x000000081300780c */ /* 0x040fe20003f26070 */
[----:B------:R-:W-:Y:S01]  /*0140*/  IMAD R20, R0, R19, RZ ;  /* 0x0000001300147224 */ /* 0x000fe200078e02ff */
[----:B------:R-:W-:Y:S02]  /*0150*/  LOP3.LUT R27, R19, 0x7, RZ, 0xc0, !PT ;  /* 0x00000007131b7812 */ /* 0x000fe400078ec0ff */
[----:B------:R-:W-:Y:S02]  /*0160*/  MOV R21, RZ ;  /* 0x000000ff00157202 */ /* 0x000fe40000000f00 */
[----:B------:R-:W-:Y:S02]  /*0170*/  ISETP.NE.AND P0, PT, R27, RZ, PT ;  /* 0x000000ff1b00720c */ /* 0x000fe40003f05270 */
[----:B------:R-:W-:-:S05]  /*0180*/  MOV R24, RZ ;  /* 0x000000ff00187202 */ /* 0x000fca0000000f00 */
[----:B------:R-:W-:Y:S06]  /*0190*/  @!P1 BRA `(.L_x_3) ;  /* 0x0000000000c09947 */ /* 0x000fec0003800000 */
[----:B------:R-:W0:Y:S01]  /*01a0*/  LDC.64 R2, c[0x0][0x380] ;  /* 0x0000e000ff027b82 */ /* 0x000e220000000a00 */
[----:B------:R-:W-:Y:S02]  /*01b0*/  LOP3.LUT R21, R19, 0x7ffffff8, RZ, 0xc0, !PT ;  /* 0x7ffffff813157812 */ /* 0x000fe400078ec0ff */
[----:B------:R-:W-:Y:S02]  /*01c0*/  MOV R24, RZ ;  /* 0x000000ff00187202 */ /* 0x000fe40000000f00 */
[----:B------:R-:W-:Y:S02]  /*01d0*/  MOV R18, R16 ;  /* 0x0000001000127202 */ /* 0x000fe40000000f00 */
[----:B------:R-:W-:Y:S01]  /*01e0*/  IADD3 R22, PT, PT, -R21, RZ, RZ ;  /* 0x000000ff15167210 */ /* 0x000fe20007ffe1ff */
[----:B0-----:R-:W-:-:S03]  /*01f0*/  IMAD.WIDE.U32 R2, R20, 0x4, R2 ;  /* 0x0000000414027825 */ /* 0x001fc600078e0002 */
[----:B------:R-:W-:-:S04]  /*0200*/  IADD3 R4, P1, PT, R2, 0x10, RZ ;  /* 0x0000001002047810 */ /* 0x000fc80007f3e0ff */
[----:B------:R-:W-:-:S09]  /*0210*/  IADD3.X R3, PT, PT, RZ, R3, RZ, P1, !PT ;  /* 0x00000003ff037210 */ /* 0x000fd20000ffe4ff */
.L_x_4:
[----:B------:R-:W0:Y:S01]  /*0220*/  LDC.64 R14, c[0x0][0x388] ;  /* 0x0000e200ff0e7b82 */ /* 0x000e220000000a00 */
[----:B------:R-:W-:-:S05]  /*0230*/  MOV R2, R4 ;  /* 0x0000000400027202 */ /* 0x000fca0000000f00 */
[----:B------:R-:W2:Y:S04]  /*0240*/  LDG.E R25, desc[UR4][R2.64+-0x10] ;  /* 0xfffff00402197981 */ /* 0x000ea8000c1e1900 */
[----:B------:R-:W3:Y:S04]  /*0250*/  LDG.E R23, desc[UR4][R2.64+-0xc] ;  /* 0xfffff40402177981 */ /* 0x000ee8000c1e1900 */
[----:B------:R-:W4:Y:S04]  /*0260*/  LDG.E R29, desc[UR4][R2.64+-0x8] ;  /* 0xfffff804021d7981 */ /* 0x000f28000c1e1900 */
[----:B------:R-:W5:Y:S01]  /*0270*/  LDG.E R28, desc[UR4][R2.64+-0x4] ;  /* 0xfffffc04021c7981 */ /* 0x000f62000c1e1900 */
[----:B0-----:R-:W-:-:S05]  /*0280*/  IMAD.WIDE R14, R18, 0x4, R14 ;  /* 0x00000004120e7825 */ /* 0x001fca00078e020e */
[----:B------:R0:W2:Y:S01]  /*0290*/  LDG.E R26, desc[UR4][R14.64] ;  /* 0x000000040e1a7981 */ /* 0x0000a2000c1e1900 */
[----:B------:R-:W-:-:S04]  /*02a0*/  IMAD.WIDE R12, R17, 0x4, R14 ;  /* 0x00000004110c7825 */ /* 0x000fc800078e020e */
[C---:B------:R-:W-:Y:S02]  /*02b0*/  IMAD.WIDE R4, R17.reuse, 0x4, R12 ;  /* 0x0000000411047825 */ /* 0x040fe400078e020c */
[----:B------:R-:W3:Y:S02]  /*02c0*/  LDG.E R12, desc[UR4][R12.64] ;  /* 0x000000040c0c7981 */ /* 0x000ee4000c1e1900 */
[C---:B------:R-:W-:Y:S02]  /*02d0*/  IMAD.WIDE R8, R17.reuse, 0x4, R4 ;  /* 0x0000000411087825 */ /* 0x040fe400078e0204 */
[----:B------:R-:W4:Y:S02]  /*02e0*/  LDG.E R4, desc[UR4][R4.64] ;  /* 0x0000000404047981 */ /* 0x000f24000c1e1900 */
[C---:B------:R-:W-:Y:S02]  /*02f0*/  IMAD.WIDE R6, R17.reuse, 0x4, R8 ;  /* 0x0000000411067825 */ /* 0x040fe400078e0208 */
[----:B------:R-:W5:Y:S02]  /*0300*/  LDG.E R8, desc[UR4][R8.64] ;  /* 0x0000000408087981 */ /* 0x000f64000c1e1900 */
[----:B------:R-:W-:-:S02]  /*0310*/  IMAD.WIDE R10, R17, 0x4, R6 ;  /* 0x00000004110a7825 */ /* 0x000fc400078e0206 */
[----:B------:R-:W5:Y:S04]  /*0320*/  LDG.E R5, desc[UR4][R2.64] ;  /* 0x0000000402057981 */ /* 0x000f68000c1e1900 */
[----:B------:R-:W5:Y:S01]  /*0330*/  LDG.E R6, desc[UR4][R6.64] ;  /* 0x0000000406067981 */ /* 0x000f62000c1e1900 */
[----:B0-----:R-:W-:-:S03]  /*0340*/  IMAD.WIDE R14, R17, 0x4, R10 ;  /* 0x00000004110e7825 */ /* 0x001fc600078e020a */
[----:B------:R-:W5:Y:S04]  /*0350*/  LDG.E R10, desc[UR4][R10.64] ;  /* 0x000000040a0a7981 */ /* 0x000f68000c1e1900 */
[----:B------:R-:W5:Y:S04]  /*0360*/  LDG.E R13, desc[UR4][R14.64] ;  /* 0x000000040e0d7981 */ /* 0x000f68000c1e1900 */
[----:B------:R-:W5:Y:S04]  /*0370*/  LDG.E R7, desc[UR4][R2.64+0x4] ;  /* 0x0000040402077981 */ /* 0x000f68000c1e1900 */
[----:B------:R-:W5:Y:S01]  /*0380*/  LDG.E R9, desc[UR4][R2.64+0xc] ;  /* 0x00000c0402097981 */ /* 0x000f62000c1e1900 */
[----:B--2---:R-:W-:-:S02]  /*0390*/  IMAD R26, R25, R26, R24 ;  /* 0x0000001a191a7224 */ /* 0x004fc400078e0218 */
[----:B------:R-:W-:Y:S02]  /*03a0*/  IMAD.WIDE R24, R17, 0x4, R14 ;  /* 0x0000000411187825 */ /* 0x000fe400078e020e */
[----:B------:R0:W2:Y:S04]  /*03b0*/  LDG.E R14, desc[UR4][R2.64+0x8] ;  /* 0x00000804020e7981 */ /* 0x0000a8000c1e1900 */
[----:B------:R-:W2:Y:S01]  /*03c0*/  LDG.E R24, desc[UR4][R24.64] ;  /* 0x0000000418187981 */ /* 0x000ea2000c1e1900 */
[----:B---3--:R-:W-:Y:S01]  /*03d0*/  IMAD R12, R23, R12, R26 ;  /* 0x0000000c170c7224 */ /* 0x008fe200078e021a */
[----:B------:R-:W-:-:S03]  /*03e0*/  IADD3 R22, PT, PT, R22, 0x8, RZ ;  /* 0x0000000816167810 */ /* 0x000fc60007ffe0ff */
[----:B----4-:R-:W-:Y:S01]  /*03f0*/  IMAD R29, R29, R4, R12 ;  /* 0x000000041d1d7224 */ /* 0x010fe200078e020c */
[----:B------:R-:W-:-:S03]  /*0400*/  ISETP.NE.AND P1, PT, R22, RZ, PT ;  /* 0x000000ff1600720c */ /* 0x000fc60003f25270 */
[----:B-----5:R-:W-:Y:S01]  /*0410*/  IMAD R8, R28, R8, R29 ;  /* 0x000000081c087224 */ /* 0x020fe200078e021d */
[----:B------:R-:W-:-:S03]  /*0420*/  IADD3 R4, P2, PT, R2, 0x20, RZ ;  /* 0x0000002002047810 */ /* 0x000fc60007f5e0ff */
[----:B------:R-:W-:Y:S01]  /*0430*/  IMAD R5, R5, R6, R8 ;  /* 0x0000000605057224 */ /* 0x000fe200078e0208 */
[----:B0-----:R-:W-:Y:S02]  /*0440*/  IADD3.X R3, PT, PT, RZ, R3, RZ, P2, !PT ;  /* 0x00000003ff037210 */ /* 0x001fe400017fe4ff */
[----:B------:R-:W-:Y:S01]  /*0450*/  LEA R18, R17, R18, 0x3 ;  /* 0x0000001211127211 */ /* 0x000fe200078e18ff */
[----:B------:R-:W-:-:S04]  /*0460*/  IMAD R5, R7, R10, R5 ;  /* 0x0000000a07057224 */ /* 0x000fc800078e0205 */
[----:B--2---:R-:W-:-:S04]  /*0470*/  IMAD R5, R14, R13, R5 ;  /* 0x0000000d0e057224 */ /* 0x004fc800078e0205 */
[----:B------:R-:W-:Y:S01]  /*0480*/  IMAD R24, R9, R24, R5 ;  /* 0x0000001809187224 */ /* 0x000fe200078e0205 */
[----:B------:R-:W-:Y:S06]  /*0490*/  @P1 BRA `(.L_x_4) ;  /* 0xfffffffc00601947 */ /* 0x000fec000383ffff */
.L_x_3:
[----:B------:R-:W-:Y:S05]  /*04a0*/  @!P0 BRA `(.L_x_2) ;  /* 0x0000000000fc8947 */ /* 0x000fea0003800000 */
[----:B------:R-:W-:Y:S02]  /*04b0*/  ISETP.GE.U32.AND P1, PT, R27, 0x4, PT ;  /* 0x000000041b00780c */ /* 0x000fe40003f26070 */
[----:B------:R-:W-:-:S04]  /*04c0*/  LOP3.LUT R14, R19, 0x3, RZ, 0xc0, !PT ;  /* 0x00000003130e7812 */ /* 0x000fc800078ec0ff */
[----:B------:R-:W-:-:S07]  /*04d0*/  ISETP.NE.AND P0, PT, R14, RZ, PT ;  /* 0x000000ff0e00720c */ /* 0x000fce0003f05270 */
[----:B------:R-:W-:Y:S06]  /*04e0*/  @!P1 BRA `(.L_x_5) ;  /* 0x00000000006c9947 */ /* 0x000fec0003800000 */
[----:B------:R-:W0:Y:S01]  /*04f0*/  LDC.64 R4, c[0x0][0x388] ;  /* 0x0000e200ff047b82 */ /* 0x000e220000000a00 */
[----:B------:R-:W1:Y:S01]  /*0500*/  LDCU.64 UR6, c[0x0][0x380] ;  /* 0x00007000ff0677ac */ /* 0x000e620008000a00 */
[----:B------:R-:W-:Y:S01]  /*0510*/  IMAD R7, R21, R17, R16 ;  /* 0x0000001115077224 */ /* 0x000fe200078e0210 */
[CC--:B------:R-:W-:Y:S02]  /*0520*/  IADD3 R3, PT, PT, R20.reuse, R21.reuse, RZ ;  /* 0x0000001514037210 */ /* 0x0c0fe40007ffe0ff */
[----:B------:R-:W-:-:S03]  /*0530*/  IADD3 R8, P1, PT, R20, R21, RZ ;  /* 0x0000001514087210 */ /* 0x000fc60007f3e0ff */
[----:B------:R-:W2:Y:S01]  /*0540*/  LDC.64 R12, c[0x0][0x380] ;  /* 0x0000e000ff0c7b82 */ /* 0x000ea20000000a00 */
[----:B0-----:R-:W-:-:S04]  /*0550*/  IMAD.WIDE R4, R7, 0x4, R4 ;  /* 0x0000000407047825 */ /* 0x001fc800078e0204 */
[----:B------:R-:W-:Y:S02]  /*0560*/  IMAD.WIDE R6, R17, 0x4, R4 ;  /* 0x0000000411067825 */ /* 0x000fe400078e0204 */
[----:B------:R-:W3:Y:S02]  /*0570*/  LDG.E R4, desc[UR4][R4.64] ;  /* 0x0000000404047981 */ /* 0x000ee4000c1e1900 */
[----:B--2---:R-:W-:Y:S01]  /*0580*/  IMAD.WIDE.U32 R12, R3, 0x4, R12 ;  /* 0x00000004030c7825 */ /* 0x004fe200078e000c */
[----:B------:R-:W-:Y:S02]  /*0590*/  IADD3.X R3, PT, PT, RZ, RZ, RZ, P1, !PT ;  /* 0x000000ffff037210 */ /* 0x000fe40000ffe4ff */
[----:B-1----:R-:W-:-:S03]  /*05a0*/  LEA R2, P1, R8, UR6, 0x2 ;  /* 0x0000000608027c11 */ /* 0x002fc6000f8210ff */
[----:B------:R-:W3:Y:S01]  /*05b0*/  LDG.E R13, desc[UR4][R12.64] ;  /* 0x000000040c0d7981 */ /* 0x000ee2000c1e1900 */
[----:B------:R-:W-:Y:S01]  /*05c0*/  LEA.HI.X R3, R8, UR7, R3, 0x2, P1 ;  /* 0x0000000708037c11 */ /* 0x000fe200088f1403 */
[C---:B------:R-:W-:Y:S02]  /*05d0*/  IMAD.WIDE R8, R17.reuse, 0x4, R6 ;  /* 0x0000000411087825 */ /* 0x040fe400078e0206 */
[----:B------:R-:W2:Y:S04]  /*05e0*/  LDG.E R6, desc[UR4][R6.64] ;  /* 0x0000000406067981 */ /* 0x000ea8000c1e1900 */
[----:B------:R-:W2:Y:S01]  /*05f0*/  LDG.E R15, desc[UR4][R2.64+0x4] ;  /* 0x00000404020f7981 */ /* 0x000ea2000c1e1900 */
[----:B------:R-:W-:-:S03]  /*0600*/  IMAD.WIDE R10, R17, 0x4, R8 ;  /* 0x00000004110a7825 */ /* 0x000fc600078e0208 */
[----:B------:R-:W4:Y:S04]  /*0610*/  LDG.E R22, desc[UR4][R8.64] ;  /* 0x0000000408167981 */ /* 0x000f28000c1e1900 */
[----:B------:R-:W4:Y:S04]  /*0620*/  LDG.E R18, desc[UR4][R2.64+0x8] ;  /* 0x0000080402127981 */ /* 0x000f28000c1e1900 */
[----:B------:R-:W5:Y:S04]  /*0630*/  LDG.E R26, desc[UR4][R2.64+0xc] ;  /* 0x00000c04021a7981 */ /* 0x000f68000c1e1900 */
[----:B------:R-:W5:Y:S01]  /*0640*/  LDG.E R10, desc[UR4][R10.64] ;  /* 0x000000040a0a7981 */ /* 0x000f62000c1e1900 */
[----:B------:R-:W-:Y:S01]  /*0650*/  IADD3 R21, PT, PT, R21, 0x4, RZ ;  /* 0x0000000415157810 */ /* 0x000fe20007ffe0ff */
[----:B---3--:R-:W-:-:S04]  /*0660*/  IMAD R24, R13, R4, R24 ;  /* 0x000000040d187224 */ /* 0x008fc800078e0218 */
[----:B--2---:R-:W-:-:S04]  /*0670*/  IMAD R15, R15, R6, R24 ;  /* 0x000000060f0f7224 */ /* 0x004fc800078e0218 */
[----:B----4-:R-:W-:-:S04]  /*0680*/  IMAD R15, R18, R22, R15 ;  /* 0x00000016120f7224 */ /* 0x010fc800078e020f */
[----:B-----5:R-:W-:-:S07]  /*0690*/  IMAD R24, R26, R10, R15 ;  /* 0x0000000a1a187224 */ /* 0x020fce00078e020f */
.L_x_5:
[----:B------:R-:W-:Y:S05]  /*06a0*/  @!P0 BRA `(.L_x_2) ;  /* 0x00000000007c8947 */ /* 0x000fea0003800000 */
[----:B------:R-:W-:Y:S01]  /*06b0*/  ISETP.NE.AND P1, PT, R14, 0x1, PT ;  /* 0x000000010e00780c */ /* 0x000fe20003f25270 */
[----:B------:R-:W0:Y:S01]  /*06c0*/  LDC.64 R10, c[0x0][0x380] ;  /* 0x0000e000ff0a7b82 */ /* 0x000e220000000a00 */
[----:B------:R-:W-:-:S04]  /*06d0*/  LOP3.LUT R19, R19, 0x1, RZ, 0xc0, !PT ;  /* 0x0000000113137812 */ /* 0x000fc800078ec0ff */
[----:B------:R-:W-:-:S03]  /*06e0*/  ISETP.NE.U32.AND P0, PT, R19, 0x1, PT ;  /* 0x000000011300780c */ /* 0x000fc60003f05070 */
[----:B------:R-:W1:Y:S04]  /*06f0*/  LDC.64 R8, c[0x0][0x388] ;  /* 0x0000e200ff087b82 */ /* 0x000e680000000a00 */
[CC--:B------:R-:W-:Y:S02]  /*0700*/  @P1 IADD3 R13, PT, PT, R20.reuse, R21.reuse, RZ ;  /* 0x00000015140d1210 */ /* 0x0c0fe40007ffe0ff */
[----:B------:R-:W-:Y:S02]  /*0710*/  @P1 IADD3 R12, P2, PT, R20, R21, RZ ;  /* 0x00000015140c1210 */ /* 0x000fe40007f5e0ff */
[----:B------:R-:W2:Y:S02]  /*0720*/  @P1 LDC.64 R2, c[0x0][0x380] ;  /* 0x0000e000ff021b82 */ /* 0x000ea40000000a00 */
[----:B------:R-:W-:-:S06]  /*0730*/  @P1 IADD3.X R14, PT, PT, RZ, RZ, RZ, P2, !PT ;  /* 0x000000ffff0e1210 */ /* 0x000fcc00017fe4ff */
[----:B------:R-:W3:Y:S01]  /*0740*/  LDC.64 R4, c[0x0][0x380] ;  /* 0x0000e000ff047b82 */ /* 0x000ee20000000a00 */
[----:B0-----:R-:W-:-:S04]  /*0750*/  @P1 IMAD.WIDE.U32 R10, R13, 0x4, R10 ;  /* 0x000000040d0a1825 */ /* 0x001fc800078e000a */
[C---:B------:R-:W-:Y:S01]  /*0760*/  @P1 IMAD R13, R21.reuse, R17, R16 ;  /* 0x00000011150d1224 */ /* 0x040fe200078e0210 */
[----:B------:R-:W-:Y:S01]  /*0770*/  @P1 IADD3 R21, PT, PT, R21, 0x2, RZ ;  /* 0x0000000215151810 */ /* 0x000fe20007ffe0ff */
[----:B------:R-:W4:Y:S01]  /*0780*/  @P1 LDG.E R11, desc[UR4][R10.64] ;  /* 0x000000040a0b1981 */ /* 0x000f22000c1e1900 */
[----:B------:R-:W0:Y:S01]  /*0790*/  LDC.64 R6, c[0x0][0x388] ;  /* 0x0000e200ff067b82 */ /* 0x000e220000000a00 */
[----:B-1----:R-:W-:Y:S01]  /*07a0*/  @P1 IMAD.WIDE R8, R13, 0x4, R8 ;  /* 0x000000040d081825 */ /* 0x002fe200078e0208 */
[----:B------:R-:W-:Y:S02]  /*07b0*/  @!P0 IADD3 R15, PT, PT, R20, R21, RZ ;  /* 0x00000015140f8210 */ /* 0x000fe40007ffe0ff */
[----:B--2---:R-:W-:Y:S01]  /*07c0*/  @P1 LEA R2, P2, R12, R2, 0x2 ;  /* 0x000000020c021211 */ /* 0x004fe200078410ff */
[----:B------:R-:W-:-:S03]  /*07d0*/  @!P0 IMAD R21, R21, R17, R16 ;  /* 0x0000001115158224 */ /* 0x000fc600078e0210 */
[----:B------:R-:W-:Y:S01]  /*07e0*/  @P1 LEA.HI.X R3, R12, R3, R14, 0x2, P2 ;  /* 0x000000030c031211 */ /* 0x000fe200010f140e */
[----:B------:R-:W-:Y:S01]  /*07f0*/  @P1 IMAD.WIDE R12, R17, 0x4, R8 ;  /* 0x00000004110c1825 */ /* 0x000fe200078e0208 */
[----:B------:R-:W4:Y:S03]  /*0800*/  @P1 LDG.E R14, desc[UR4][R8.64] ;  /* 0x00000004080e1981 */ /* 0x000f26000c1e1900 */
[----:B---3--:R-:W-:Y:S01]  /*0810*/  @!P0 IMAD.WIDE.U32 R4, R15, 0x4, R4 ;  /* 0x000000040f048825 */ /* 0x008fe200078e0004 */
[----:B------:R-:W2:Y:S04]  /*0820*/  @P1 LDG.E R2, desc[UR4][R2.64+0x4] ;  /* 0x0000040402021981 */ /* 0x000ea8000c1e1900 */
[----:B------:R-:W2:Y:S01]  /*0830*/  @P1 LDG.E R12, desc[UR4][R12.64] ;  /* 0x000000040c0c1981 */ /* 0x000ea2000c1e1900 */
[----:B0-----:R-:W-:-:S03]  /*0840*/  @!P0 IMAD.WIDE R6, R21, 0x4, R6 ;  /* 0x0000000415068825 */ /* 0x001fc600078e0206 */
[----:B------:R-:W3:Y:S04]  /*0850*/  @!P0 LDG.E R5, desc[UR4][R4.64] ;  /* 0x0000000404058981 */ /* 0x000ee8000c1e1900 */
[----:B------:R-:W3:Y:S01]  /*0860*/  @!P0 LDG.E R6, desc[UR4][R6.64] ;  /* 0x0000000406068981 */ /* 0x000ee2000c1e1900 */
[----:B----4-:R-:W-:-:S04]  /*0870*/  @P1 IMAD R11, R11, R14, R24 ;  /* 0x0000000e0b0b1224 */ /* 0x010fc800078e0218 */
[----:B--2---:R-:W-:-:S04]  /*0880*/  @P1 IMAD R24, R2, R12, R11 ;  /* 0x0000000c02181224 */ /* 0x004fc800078e020b */
[----:B---3--:R-:W-:-:S07]  /*0890*/  @!P0 IMAD R24, R5, R6, R24 ;  /* 0x0000000605188224 */ /* 0x008fce00078e0218 */
.L_x_2:
[----:B------:R-:W0:Y:S01]  /*08a0*/  LDC.64 R2, c[0x0][0x390] ;  /* 0x0000e400ff027b82 */ /* 0x000e220000000a00 */
[----:B------:R-:W-:-:S04]  /*08b0*/  IMAD R17, R0, R17, R16 ;  /* 0x0000001100117224 */ /* 0x000fc800078e0210 */
[----:B0-----:R-:W-:-:S05]  /*08c0*/  IMAD.WIDE R2, R17, 0x4, R2 ;  /* 0x0000000411027825 */ /* 0x001fca00078e0202 */
[----:B------:R-:W-:Y:S01]  /*08d0*/  STG.E desc[UR4][R2.64], R24 ;  /* 0x0000001802007986 */ /* 0x000fe2000c101904 */
[----:B------:R-:W-:Y:S05]  /*08e0*/  EXIT ;  /* 0x000000000000794d */ /* 0x000fea0003800000 */
.L_x_6:
        /* <DEDUP_REMOVED lines=9> */
.L_x_8:


//--------------------- .nv.shared._Z10gpuBlockMMPiS_S_i --------------------------
	.section	.nv.shared._Z10gpuBlockMMPiS_S_i,"aw",@nobits
	.sectionflags	@""
	.align	4
.nv.shared._Z10gpuBlockMMPiS_S_i:
	.zero		9216


//--------------------- .nv.shared.reserved.0     --------------------------
	.section	.nv.shared.reserved.0,"aw",@nobits
	.weak		__nv_reservedSMEM_offset_0_alias
	.size		__nv_reservedSMEM_offset_0_alias, 0, 64
	.other		__nv_reservedSMEM_offset_0_alias,@"STO_CUDA_RESERVED_SHARED STV_DEFAULT"
__nv_reservedSMEM_offset_0_alias:
	.zero		0
	.zero		64


//--------------------- .nv.constant0._Z10gpuBlockMMPiS_S_i --------------------------
	.section	.nv.constant0._Z10gpuBlockMMPiS_S_i,"a",@progbits
	.sectionflags	@""
	.align	4
.nv.constant0._Z10gpuBlockMMPiS_S_i:
	.zero		924


//--------------------- .nv.constant0._Z5gpuMMPiS_S_iii --------------------------
	.section	.nv.constant0._Z5gpuMMPiS_S_iii,"a",@progbits
	.sectionflags	@""
	.align	4
.nv.constant0._Z5gpuMMPiS_S_iii:
	.zero		932


//--------------------- SYMBOLS --------------------------

	.type		.nv.reservedSmem.offset0,@object
	.size		.nv.reservedSmem.offset0,0x4
	.type		.nv.reservedSmem.cap,@object
	.size		.nv.reservedSmem.cap,0x4
